	.headerflags	@"EF_CUDA_TEXMODE_UNIFIED EF_CUDA_64BIT_ADDRESS EF_CUDA_ACCELERATORS EF_CUDA_SM90 EF_CUDA_VIRTUAL_SM(EF_CUDA_SM90)"
	.elftype	@"ET_EXEC"


//--------------------- .nv.info                  --------------------------
	.section	.nv.info,"",@"SHT_CUDA_INFO"
	.align	4


	//----- nvinfo : EIATTR_REGCOUNT
	.align		4
        /*0000*/ 	.byte	0x04, 0x2f
        /*0002*/ 	.short	(.L_1 - .L_0)
	.align		4
.L_0:
        /*0004*/ 	.word	index@(triton_poi_fused_convolution_21)
        /*0008*/ 	.word	0x0000000a


	//----- nvinfo : EIATTR_MIN_STACK_SIZE
	.align		4
.L_1:
        /*000c*/ 	.byte	0x04, 0x12
        /*000e*/ 	.short	(.L_3 - .L_2)
	.align		4
.L_2:
        /*0010*/ 	.word	index@(triton_poi_fused_convolution_21)
        /*0014*/ 	.word	0x00000000


	//----- nvinfo : EIATTR_FRAME_SIZE
	.align		4
.L_3:
        /*0018*/ 	.byte	0x04, 0x11
        /*001a*/ 	.short	(.L_5 - .L_4)
	.align		4
.L_4:
        /*001c*/ 	.word	index@(triton_poi_fused_convolution_21)
        /*0020*/ 	.word	0x00000000


	//----- nvinfo : EIATTR_MIN_STACK_SIZE
	.align		4
.L_5:
        /*0024*/ 	.byte	0x04, 0x12
        /*0026*/ 	.short	(.L_7 - .L_6)
	.align		4
.L_6:
        /*0028*/ 	.word	index@(triton_poi_fused_convolution_21)
        /*002c*/ 	.word	0x00000000
.L_7:


//--------------------- .nv.info.triton_poi_fused_convolution_21 --------------------------
	.section	.nv.info.triton_poi_fused_convolution_21,"",@"SHT_CUDA_INFO"
	.sectionflags	@""
	.align	4


	//----- nvinfo : EIATTR_CUDA_API_VERSION
	.align		4
        /*0000*/ 	.byte	0x04, 0x37
        /*0002*/ 	.short	(.L_9 - .L_8)
.L_8:
        /*0004*/ 	.word	0x0000007c


	//----- nvinfo : EIATTR_KPARAM_INFO
	.align		4
.L_9:
        /*0008*/ 	.byte	0x04, 0x17
        /*000a*/ 	.short	(.L_11 - .L_10)
.L_10:
        /*000c*/ 	.word	0x00000000
        /*0010*/ 	.short	0x0002
        /*0012*/ 	.short	0x0010
        /*0014*/ 	.byte	0x00, 0xf0, 0x11, 0x00


	//----- nvinfo : EIATTR_KPARAM_INFO
	.align		4
.L_11:
        /*0018*/ 	.byte	0x04, 0x17
        /*001a*/ 	.short	(.L_13 - .L_12)
.L_12:
        /*001c*/ 	.word	0x00000000
        /*0020*/ 	.short	0x0001
        /*0022*/ 	.short	0x0008
        /*0024*/ 	.byte	0x00, 0xf4, 0x21, 0x00


	//----- nvinfo : EIATTR_KPARAM_INFO
	.align		4
.L_13:
        /*0028*/ 	.byte	0x04, 0x17
        /*002a*/ 	.short	(.L_15 - .L_14)
.L_14:
        /*002c*/ 	.word	0x00000000
        /*0030*/ 	.short	0x0000
        /*0032*/ 	.short	0x0000
        /*0034*/ 	.byte	0x00, 0xf4, 0x21, 0x00


	//----- nvinfo : EIATTR_SPARSE_MMA_MASK
	.align		4
.L_15:
        /*0038*/ 	.byte	0x03, 0x50
        /*003a*/ 	.short	0x0000


	//----- nvinfo : EIATTR_MAXREG_COUNT
	.align		4
        /*003c*/ 	.byte	0x03, 0x1b
        /*003e*/ 	.short	0x00ff


	//----- nvinfo : EIATTR_EXIT_INSTR_OFFSETS
	.align		4
        /*0040*/ 	.byte	0x04, 0x1c
        /*0042*/ 	.short	(.L_17 - .L_16)


	//   ....[0]....
.L_16:
        /*0044*/ 	.word	0x000000f0


	//----- nvinfo : EIATTR_REQNTID
	.align		4
.L_17:
        /*0048*/ 	.byte	0x04, 0x10
        /*004a*/ 	.short	(.L_19 - .L_18)
.L_18:
        /*004c*/ 	.word	0x00000080
        /*0050*/ 	.word	0x00000001
        /*0054*/ 	.word	0x00000001


	//----- nvinfo : EIATTR_CBANK_PARAM_SIZE
	.align		4
.L_19:
        /*0058*/ 	.byte	0x03, 0x19
        /*005a*/ 	.short	0x0014


	//----- nvinfo : EIATTR_PARAM_CBANK
	.align		4
        /*005c*/ 	.byte	0x04, 0x0a
        /*005e*/ 	.short	(.L_21 - .L_20)
	.align		4
.L_20:
        /*0060*/ 	.word	index@(.nv.constant0.triton_poi_fused_convolution_21)
        /*0064*/ 	.short	0x0210
        /*0066*/ 	.short	0x0014


	//----- nvinfo : EIATTR_SW_WAR
	.align		4
.L_21:
        /*0068*/ 	.byte	0x04, 0x36
        /*006a*/ 	.short	(.L_23 - .L_22)
.L_22:
        /*006c*/ 	.word	0x00000008
.L_23:


//--------------------- .nv.callgraph             --------------------------
	.section	.nv.callgraph,"",@"SHT_CUDA_CALLGRAPH"
	.align	4
	.sectionentsize	8
	.align		4
        /*0000*/ 	.word	0x00000000
	.align		4
        /*0004*/ 	.word	0xffffffff
	.align		4
        /*0008*/ 	.word	0x00000000
	.align		4
        /*000c*/ 	.word	0xfffffffe
	.align		4
        /*0010*/ 	.word	0x00000000
	.align		4
        /*0014*/ 	.word	0xfffffffd
	.align		4
        /*0018*/ 	.word	0x00000000
	.align		4
        /*001c*/ 	.word	0xfffffffc


//--------------------- .text.triton_poi_fused_convolution_21 --------------------------
	.section	.text.triton_poi_fused_convolution_21,"ax",@progbits
	.align	128
        .global         triton_poi_fused_convolution_21
        .type           triton_poi_fused_convolution_21,@function
        .size           triton_poi_fused_convolution_21,(.L_x_1 - triton_poi_fused_convolution_21)
        .other          triton_poi_fused_convolution_21,@"STO_CUDA_ENTRY STV_DEFAULT"
triton_poi_fused_convolution_21:
.text.triton_poi_fused_convolution_21:
[----:B------:R-:W-:Y:S01]  /*0000*/  LDC R1, c[0x0][0x28] ;  /* 0x00000a00ff017b82 */ /* 0x000fe20000000800 */
[----:B------:R-:W1:Y:S07]  /*0010*/  S2R R0, SR_TID.X ;  /* 0x0000000000007919 */ /* 0x000e6e0000002100 */
[----:B------:R-:W2:Y:S01]  /*0020*/  LDC.64 R2, c[0x0][0x210] ;  /* 0x00008400ff027b82 */ /* 0x000ea20000000a00 */
[----:B------:R-:W-:Y:S01]  /*0030*/  ULDC.64 UR4, c[0x0][0x208] ;  /* 0x0000820000047ab9 */ /* 0x000fe20000000a00 */
[----:B------:R-:W3:Y:S06]  /*0040*/  S2R R7, SR_CTAID.X ;  /* 0x0000000000077919 */ /* 0x000eec0000002500 */
[----:B------:R-:W4:Y:S01]  /*0050*/  LDC.64 R4, c[0x0][0x218] ;  /* 0x00008600ff047b82 */ /* 0x000f220000000a00 */
[----:B-1----:R-:W-:Y:S01]  /*0060*/  SHF.L.U32 R0, R0, 0x1, RZ ;  /* 0x0000000100007819 */ /* 0x002fe200000006ff */
[----:B----4-:R-:W4:Y:S03]  /*0070*/  LDG.E R4, desc[UR4][R4.64] ;  /* 0x0000000404047981 */ /* 0x010f26000c1e1900 */
[----:B------:R-:W-:-:S04]  /*0080*/  LOP3.LUT R0, R0, 0xfe, RZ, 0xc0, !PT ;  /* 0x000000fe00007812 */ /* 0x000fc800078ec0ff */
[----:B---3--:R-:W-:-:S05]  /*0090*/  LEA R7, R7, R0, 0x8 ;  /* 0x0000000007077211 */ /* 0x008fca00078e40ff */
[----:B--2---:R-:W-:-:S05]  /*00a0*/  IMAD.WIDE R2, R7, 0x4, R2 ;  /* 0x0000000407027825 */ /* 0x004fca00078e0202 */
[----:B------:R-:W4:Y:S02]  /*00b0*/  LDG.E.64 R6, desc[UR4][R2.64] ;  /* 0x0000000402067981 */ /* 0x000f24000c1e1b00 */
[--C-:B----4-:R-:W-:Y:S01]  /*00c0*/  FADD R6, R6, R4.reuse ;  /* 0x0000000406067221 */ /* 0x110fe20000000000 */
[----:B------:R-:W-:-:S05]  /*00d0*/  FADD R7, R7, R4 ;  /* 0x0000000407077221 */ /* 0x000fca0000000000 */
[----:B------:R-:W-:Y:S01]  /*00e0*/  STG.E.64 desc[UR4][R2.64], R6 ;  /* 0x0000000602007986 */ /* 0x000fe2000c101b04 */
[----:B------:R-:W-:Y:S05]  /*00f0*/  EXIT ;  /* 0x000000000000794d */ /* 0x000fea0003800000 */
.L_x_0:
[----:B------:R-:W-:-:S00]  /*0100*/  BRA `(.L_x_0) ;  /* 0xfffffffc00fc7947 */ /* 0x000fc0000383ffff */
[----:B------:R-:W-:-:S00]  /*0110*/  NOP ;  /* 0x0000000000007918 */ /* 0x000fc00000000000 */
        /* <DEDUP_REMOVED lines=14> */
.L_x_1:


//--------------------- .nv.constant0.triton_poi_fused_convolution_21 --------------------------
	.section	.nv.constant0.triton_poi_fused_convolution_21,"a",@progbits
	.sectionflags	@""
	.align	4
.nv.constant0.triton_poi_fused_convolution_21:
	.zero		548
